//
// Generated by NVIDIA NVVM Compiler
//
// Compiler Build ID: CL-36424714
// Cuda compilation tools, release 13.0, V13.0.88
// Based on NVVM 20.0.0
//

.version 9.0
.target sm_100
.address_size 64

	// .globl	_Z4testv

.visible .entry _Z4testv()
{


	membar.sys;
	ret;

}


// ===== COMPILED SASS (sm_100) =====

	.target	sm_100

	.elftype	@"ET_EXEC"


//--------------------- .note.nv.tkinfo           --------------------------
	.section	.note.nv.tkinfo,"",@"SHT_NOTE"
	.sectionflags	@"SHF_NOTE_NV_TKINFO"
	.tkinfo
        /*0018*/ 	.word	0x00000002
        /*0030*/ 	.string	""
        /*0030*/ 	.string	"ptxas"
        /*0030*/ 	.string	"Cuda compilation tools, release 13.0, V13.0.88"
        /*0030*/ 	.string	"Build cuda_13.0.r13.0/compiler.36424714_0"
        /*0030*/ 	.string	"-arch sm_100 -m 64 "



//--------------------- .note.nv.cuinfo           --------------------------
	.section	.note.nv.cuinfo,"",@"SHT_NOTE"
	.sectionflags	@"SHF_NOTE_NV_CUINFO"
        /*0018*/ 	.short	0x0002
        /*001a*/ 	.short	0x0064
        /*001c*/ 	.short	0x0082
	.zero		2


//--------------------- .nv.info                  --------------------------
	.section	.nv.info,"",@"SHT_CUDA_INFO"
	.align	4


	//----- nvinfo : EIATTR_REGCOUNT
	.align		4
        /*0000*/ 	.byte	0x04, 0x2f
        /*0002*/ 	.short	(.L_1 - .L_0)
	.align		4
.L_0:
        /*0004*/ 	.word	index@(_Z4testv)
        /*0008*/ 	.word	0x00000004


	//----- nvinfo : EIATTR_FRAME_SIZE
	.align		4
.L_1:
        /*000c*/ 	.byte	0x04, 0x11
        /*000e*/ 	.short	(.L_3 - .L_2)
	.align		4
.L_2:
        /*0010*/ 	.word	index@(_Z4testv)
        /*0014*/ 	.word	0x00000000


	//----- nvinfo : EIATTR_MIN_STACK_SIZE
	.align		4
.L_3:
        /*0018*/ 	.byte	0x04, 0x12
        /*001a*/ 	.short	(.L_5 - .L_4)
	.align		4
.L_4:
        /*001c*/ 	.word	index@(_Z4testv)
        /*0020*/ 	.word	0x00000000
.L_5:


//--------------------- .nv.compat                --------------------------
	.section	.nv.compat,"",@"SHT_CUDA_COMPAT_INFO"
	.align	4
        /*0000*/ 	.byte	0x02, 0x09, 0x00, 0x00, 0x02, 0x02, 0x01, 0x00, 0x02, 0x05, 0x05, 0x00, 0x03, 0x07, 0x01, 0x01
        /*0010*/ 	.byte	0x02, 0x03, 0x00, 0x00, 0x02, 0x06, 0x01, 0x00, 0x04, 0x0b, 0x08, 0x00, 0x09, 0x00, 0x00, 0x00
        /*0020*/ 	.byte	0x00, 0x00, 0x00, 0x00


//--------------------- .nv.info._Z4testv         --------------------------
	.section	.nv.info._Z4testv,"",@"SHT_CUDA_INFO"
	.sectionflags	@""
	.align	4


	//----- nvinfo : EIATTR_CUDA_API_VERSION
	.align		4
        /*0000*/ 	.byte	0x04, 0x37
        /*0002*/ 	.short	(.L_7 - .L_6)
.L_6:
        /*0004*/ 	.word	0x00000082


	//----- nvinfo : EIATTR_SPARSE_MMA_MASK
	.align		4
.L_7:
        /*0008*/ 	.byte	0x03, 0x50
        /*000a*/ 	.short	0x0000


	//----- nvinfo : EIATTR_MAXREG_COUNT
	.align		4
        /*000c*/ 	.byte	0x03, 0x1b
        /*000e*/ 	.short	0x00ff


	//----- nvinfo : EIATTR_MERCURY_ISA_VERSION
	.align		4
        /*0010*/ 	.byte	0x03, 0x5f
        /*0012*/ 	.short	0x0101


	//----- nvinfo : EIATTR_VRC_CTA_INIT_COUNT
	.align		4
        /*0014*/ 	.byte	0x02, 0x4a
	.zero		1
	.zero		1


	//----- nvinfo : EIATTR_EXIT_INSTR_OFFSETS
	.align		4
        /*0018*/ 	.byte	0x04, 0x1c
        /*001a*/ 	.short	(.L_9 - .L_8)


	//   ....[0]....
.L_8:
        /*001c*/ 	.word	0x00000050


	//----- nvinfo : EIATTR_SW_WAR
	.align		4
.L_9:
        /*0020*/ 	.byte	0x04, 0x36
        /*0022*/ 	.short	(.L_11 - .L_10)
.L_10:
        /*0024*/ 	.word	0x00000008
.L_11:


//--------------------- .nv.callgraph             --------------------------
	.section	.nv.callgraph,"",@"SHT_CUDA_CALLGRAPH"
	.align	4
	.sectionentsize	8
	.align		4
        /*0000*/ 	.word	0x00000000
	.align		4
        /*0004*/ 	.word	0xffffffff
	.align		4
        /*0008*/ 	.word	0x00000000
	.align		4
        /*000c*/ 	.word	0xfffffffe
	.align		4
        /*0010*/ 	.word	0x00000000
	.align		4
        /*0014*/ 	.word	0xfffffffd
	.align		4
        /*0018*/ 	.word	0x00000000
	.align		4
        /*001c*/ 	.word	0xfffffffc


//--------------------- .text._Z4testv            --------------------------
	.section	.text._Z4testv,"ax",@progbits
	.align	128
        .global         _Z4testv
        .type           _Z4testv,@function
        .size           _Z4testv,(.L_x_1 - _Z4testv)
        .other          _Z4testv,@"STO_CUDA_ENTRY STV_DEFAULT"
_Z4testv:
.text._Z4testv:
[----:B------:R-:W-:Y:S01]  /*0000*/  LDC R1, c[0x0][0x37c] ;  /* 0x0000df00ff017b82 */ /* 0x000fe20000000800 */
[----:B------:R-:W-:Y:S06]  /*0010*/  MEMBAR.SC.SYS ;  /* 0x0000000000007992 */ /* 0x000fec0000003000 */
[----:B------:R-:W-:-:S00]  /*0020*/  ERRBAR ;  /* 0x00000000000079ab */ /* 0x000fc00000000000 */
[----:B------:R-:W-:Y:S06]  /*0030*/  CGAERRBAR ;  /* 0x00000000000075ab */ /* 0x000fec0000000000 */
[----:B------:R-:W-:Y:S01]  /*0040*/  CCTL.IVALL ;  /* 0x00000000ff00798f */ /* 0x000fe20002000000 */
[----:B------:R-:W-:Y:S05]  /*0050*/  EXIT ;  /* 0x000000000000794d */ /* 0x000fea0003800000 */
.L_x_0:
[----:B------:R-:W-:-:S00]  /*0060*/  BRA `(.L_x_0) ;  /* 0xfffffffc00fc7947 */ /* 0x000fc0000383ffff */
[----:B------:R-:W-:-:S00]  /*0070*/  NOP ;  /* 0x0000000000007918 */ /* 0x000fc00000000000 */
        /* <DEDUP_REMOVED lines=8> */
.L_x_1:


//--------------------- .nv.shared.reserved.0     --------------------------
	.section	.nv.shared.reserved.0,"aw",@nobits
	.weak		__nv_reservedSMEM_offset_0_alias
	.size		__nv_reservedSMEM_offset_0_alias, 0, 64
	.other		__nv_reservedSMEM_offset_0_alias,@"STO_CUDA_RESERVED_SHARED STV_DEFAULT"
__nv_reservedSMEM_offset_0_alias:
	.zero		0
	.zero		64


//--------------------- .nv.constant0._Z4testv    --------------------------
	.section	.nv.constant0._Z4testv,"a",@progbits
	.sectionflags	@""
	.align	4
.nv.constant0._Z4testv:
	.zero		896


//--------------------- SYMBOLS --------------------------

	.type		.nv.reservedSmem.offset0,@object
	.size		.nv.reservedSmem.offset0,0x4
